	.headerflags	@"EF_CUDA_TEXMODE_UNIFIED EF_CUDA_64BIT_ADDRESS EF_CUDA_ACCELERATORS EF_CUDA_SM90 EF_CUDA_VIRTUAL_SM(EF_CUDA_SM90)"
	.elftype	@"ET_EXEC"


//--------------------- .nv.info                  --------------------------
	.section	.nv.info,"",@"SHT_CUDA_INFO"
	.align	4


	//----- nvinfo : EIATTR_REGCOUNT
	.align		4
        /*0000*/ 	.byte	0x04, 0x2f
        /*0002*/ 	.short	(.L_3 - .L_2)
	.align		4
.L_2:
        /*0004*/ 	.word	index@(triton_poi_fused__native_batch_norm_legit_no_training_relu_102)
        /*0008*/ 	.word	0x00000016


	//----- nvinfo : EIATTR_MIN_STACK_SIZE
	.align		4
.L_3:
        /*000c*/ 	.byte	0x04, 0x12
        /*000e*/ 	.short	(.L_5 - .L_4)
	.align		4
.L_4:
        /*0010*/ 	.word	index@(triton_poi_fused__native_batch_norm_legit_no_training_relu_102)
        /*0014*/ 	.word	0x00000000


	//----- nvinfo : EIATTR_FRAME_SIZE
	.align		4
.L_5:
        /*0018*/ 	.byte	0x04, 0x11
        /*001a*/ 	.short	(.L_7 - .L_6)
	.align		4
.L_6:
        /*001c*/ 	.word	index@(triton_poi_fused__native_batch_norm_legit_no_training_relu_102)
        /*0020*/ 	.word	0x00000000


	//----- nvinfo : EIATTR_MIN_STACK_SIZE
	.align		4
.L_7:
        /*0024*/ 	.byte	0x04, 0x12
        /*0026*/ 	.short	(.L_9 - .L_8)
	.align		4
.L_8:
        /*0028*/ 	.word	index@(triton_poi_fused__native_batch_norm_legit_no_training_relu_102)
        /*002c*/ 	.word	0x00000000
.L_9:


//--------------------- .nv.info.triton_poi_fused__native_batch_norm_legit_no_training_relu_102 --------------------------
	.section	.nv.info.triton_poi_fused__native_batch_norm_legit_no_training_relu_102,"",@"SHT_CUDA_INFO"
	.sectionflags	@""
	.align	4


	//----- nvinfo : EIATTR_CUDA_API_VERSION
	.align		4
        /*0000*/ 	.byte	0x04, 0x37
        /*0002*/ 	.short	(.L_11 - .L_10)
.L_10:
        /*0004*/ 	.word	0x0000007c


	//----- nvinfo : EIATTR_KPARAM_INFO
	.align		4
.L_11:
        /*0008*/ 	.byte	0x04, 0x17
        /*000a*/ 	.short	(.L_13 - .L_12)
.L_12:
        /*000c*/ 	.word	0x00000000
        /*0010*/ 	.short	0x0006
        /*0012*/ 	.short	0x0030
        /*0014*/ 	.byte	0x00, 0xf0, 0x11, 0x00


	//----- nvinfo : EIATTR_KPARAM_INFO
	.align		4
.L_13:
        /*0018*/ 	.byte	0x04, 0x17
        /*001a*/ 	.short	(.L_15 - .L_14)
.L_14:
        /*001c*/ 	.word	0x00000000
        /*0020*/ 	.short	0x0005
        /*0022*/ 	.short	0x0028
        /*0024*/ 	.byte	0x00, 0xf4, 0x21, 0x00


	//----- nvinfo : EIATTR_KPARAM_INFO
	.align		4
.L_15:
        /*0028*/ 	.byte	0x04, 0x17
        /*002a*/ 	.short	(.L_17 - .L_16)
.L_16:
        /*002c*/ 	.word	0x00000000
        /*0030*/ 	.short	0x0004
        /*0032*/ 	.short	0x0020
        /*0034*/ 	.byte	0x00, 0xf4, 0x21, 0x00


	//----- nvinfo : EIATTR_KPARAM_INFO
	.align		4
.L_17:
        /*0038*/ 	.byte	0x04, 0x17
        /*003a*/ 	.short	(.L_19 - .L_18)
.L_18:
        /*003c*/ 	.word	0x00000000
        /*0040*/ 	.short	0x0003
        /*0042*/ 	.short	0x0018
        /*0044*/ 	.byte	0x00, 0xf4, 0x21, 0x00


	//----- nvinfo : EIATTR_KPARAM_INFO
	.align		4
.L_19:
        /*0048*/ 	.byte	0x04, 0x17
        /*004a*/ 	.short	(.L_21 - .L_20)
.L_20:
        /*004c*/ 	.word	0x00000000
        /*0050*/ 	.short	0x0002
        /*0052*/ 	.short	0x0010
        /*0054*/ 	.byte	0x00, 0xf4, 0x21, 0x00


	//----- nvinfo : EIATTR_KPARAM_INFO
	.align		4
.L_21:
        /*0058*/ 	.byte	0x04, 0x17
        /*005a*/ 	.short	(.L_23 - .L_22)
.L_22:
        /*005c*/ 	.word	0x00000000
        /*0060*/ 	.short	0x0001
        /*0062*/ 	.short	0x0008
        /*0064*/ 	.byte	0x00, 0xf4, 0x21, 0x00


	//----- nvinfo : EIATTR_KPARAM_INFO
	.align		4
.L_23:
        /*0068*/ 	.byte	0x04, 0x17
        /*006a*/ 	.short	(.L_25 - .L_24)
.L_24:
        /*006c*/ 	.word	0x00000000
        /*0070*/ 	.short	0x0000
        /*0072*/ 	.short	0x0000
        /*0074*/ 	.byte	0x00, 0xf4, 0x21, 0x00


	//----- nvinfo : EIATTR_SPARSE_MMA_MASK
	.align		4
.L_25:
        /*0078*/ 	.byte	0x03, 0x50
        /*007a*/ 	.short	0x0000


	//----- nvinfo : EIATTR_MAXREG_COUNT
	.align		4
        /*007c*/ 	.byte	0x03, 0x1b
        /*007e*/ 	.short	0x00ff


	//----- nvinfo : EIATTR_EXIT_INSTR_OFFSETS
	.align		4
        /*0080*/ 	.byte	0x04, 0x1c
        /*0082*/ 	.short	(.L_27 - .L_26)


	//   ....[0]....
.L_26:
        /*0084*/ 	.word	0x000004a0


	//   ....[1]....
        /*0088*/ 	.word	0x000004c0


	//----- nvinfo : EIATTR_REQNTID
	.align		4
.L_27:
        /*008c*/ 	.byte	0x04, 0x10
        /*008e*/ 	.short	(.L_29 - .L_28)
.L_28:
        /*0090*/ 	.word	0x00000080
        /*0094*/ 	.word	0x00000001
        /*0098*/ 	.word	0x00000001


	//----- nvinfo : EIATTR_CBANK_PARAM_SIZE
	.align		4
.L_29:
        /*009c*/ 	.byte	0x03, 0x19
        /*009e*/ 	.short	0x0034


	//----- nvinfo : EIATTR_PARAM_CBANK
	.align		4
        /*00a0*/ 	.byte	0x04, 0x0a
        /*00a2*/ 	.short	(.L_31 - .L_30)
	.align		4
.L_30:
        /*00a4*/ 	.word	index@(.nv.constant0.triton_poi_fused__native_batch_norm_legit_no_training_relu_102)
        /*00a8*/ 	.short	0x0210
        /*00aa*/ 	.short	0x0034


	//----- nvinfo : EIATTR_SW_WAR
	.align		4
.L_31:
        /*00ac*/ 	.byte	0x04, 0x36
        /*00ae*/ 	.short	(.L_33 - .L_32)
.L_32:
        /*00b0*/ 	.word	0x00000008
.L_33:


//--------------------- .nv.callgraph             --------------------------
	.section	.nv.callgraph,"",@"SHT_CUDA_CALLGRAPH"
	.align	4
	.sectionentsize	8
	.align		4
        /*0000*/ 	.word	0x00000000
	.align		4
        /*0004*/ 	.word	0xffffffff
	.align		4
        /*0008*/ 	.word	0x00000000
	.align		4
        /*000c*/ 	.word	0xfffffffe
	.align		4
        /*0010*/ 	.word	0x00000000
	.align		4
        /*0014*/ 	.word	0xfffffffd
	.align		4
        /*0018*/ 	.word	0x00000000
	.align		4
        /*001c*/ 	.word	0xfffffffc


//--------------------- .nv.constant4             --------------------------
	.section	.nv.constant4,"a",@progbits
	.align	8
	.align		8
.nv.constant4:
        /*0000*/ 	.dword	_$_str
	.align		8
        /*0008*/ 	.dword	_$_str_$_2


//--------------------- .text.triton_poi_fused__native_batch_norm_legit_no_training_relu_102 --------------------------
	.section	.text.triton_poi_fused__native_batch_norm_legit_no_training_relu_102,"ax",@progbits
	.align	128
        .global         triton_poi_fused__native_batch_norm_legit_no_training_relu_102
        .type           triton_poi_fused__native_batch_norm_legit_no_training_relu_102,@function
        .size           triton_poi_fused__native_batch_norm_legit_no_training_relu_102,(.L_x_1 - triton_poi_fused__native_batch_norm_legit_no_training_relu_102)
        .other          triton_poi_fused__native_batch_norm_legit_no_training_relu_102,@"STO_CUDA_ENTRY STV_DEFAULT"
triton_poi_fused__native_batch_norm_legit_no_training_relu_102:
.text.triton_poi_fused__native_batch_norm_legit_no_training_relu_102:
[----:B------:R-:W0:Y:S01]  /*0000*/  LDC R1, c[0x0][0x28] ;  /* 0x00000a00ff017b82 */ /* 0x000e220000000800 */
[----:B------:R-:W1:Y:S01]  /*0010*/  S2R R0, SR_TID.X ;  /* 0x0000000000007919 */ /* 0x000e620000002100 */
[----:B------:R-:W-:-:S06]  /*0020*/  HFMA2.MMA R2, -RZ, RZ, 0, 0 ;  /* 0x00000000ff027435 */ /* 0x000fcc00000001ff */
[----:B------:R-:W2:Y:S01]  /*0030*/  LDC.64 R8, c[0x0][0x220] ;  /* 0x00008800ff087b82 */ /* 0x000ea20000000a00 */
[----:B------:R-:W-:Y:S01]  /*0040*/  ULDC.64 UR4, c[0x0][0x208] ;  /* 0x0000820000047ab9 */ /* 0x000fe20000000a00 */
[----:B------:R-:W3:Y:S06]  /*0050*/  S2R R5, SR_CTAID.X ;  /* 0x0000000000057919 */ /* 0x000eec0000002500 */
[----:B------:R-:W4:Y:S08]  /*0060*/  LDC.64 R14, c[0x0][0x218] ;  /* 0x00008600ff0e7b82 */ /* 0x000f300000000a00 */
[----:B------:R-:W5:Y:S08]  /*0070*/  LDC.64 R12, c[0x0][0x210] ;  /* 0x00008400ff0c7b82 */ /* 0x000f700000000a00 */
[----:B------:R-:W4:Y:S01]  /*0080*/  LDC.64 R16, c[0x0][0x228] ;  /* 0x00008a00ff107b82 */ /* 0x000f220000000a00 */
[----:B-1----:R-:W-:-:S07]  /*0090*/  SHF.L.U32 R0, R0, 0x1, RZ ;  /* 0x0000000100007819 */ /* 0x002fce00000006ff */
[----:B------:R-:W1:Y:S01]  /*00a0*/  LDC.64 R18, c[0x0][0x230] ;  /* 0x00008c00ff127b82 */ /* 0x000e620000000a00 */
[----:B---3--:R-:W-:Y:S02]  /*00b0*/  SHF.R.S32.HI R3, RZ, 0x17, R5 ;  /* 0x00000017ff037819 */ /* 0x008fe40000011405 */
[----:B------:R-:W-:Y:S02]  /*00c0*/  LOP3.LUT R0, R0, 0xfe, RZ, 0xc0, !PT ;  /* 0x000000fe00007812 */ /* 0x000fe400078ec0ff */
[----:B------:R-:W-:Y:S02]  /*00d0*/  SGXT R3, R3, 0x1 ;  /* 0x000000010303781a */ /* 0x000fe40000000200 */
[----:B------:R-:W-:-:S04]  /*00e0*/  LEA R0, R5, R0, 0x8 ;  /* 0x0000000005007211 */ /* 0x000fc800078e40ff */
[----:B------:R-:W-:Y:S02]  /*00f0*/  LEA.HI R3, R3, R0, RZ, 0x2 ;  /* 0x0000000003037211 */ /* 0x000fe400078f10ff */
[----:B------:R-:W-:Y:S02]  /*0100*/  ISETP.GE.AND P0, PT, R0, 0x3c00, PT ;  /* 0x00003c000000780c */ /* 0x000fe40003f06270 */
[----:B------:R-:W-:-:S05]  /*0110*/  SHF.R.S32.HI R3, RZ, 0x2, R3 ;  /* 0x00000002ff037819 */ /* 0x000fca0000011403 */
[----:B------:R-:W-:-:S05]  /*0120*/  IMAD.HI R2, R3, -0x77777777, R2 ;  /* 0x8888888903027827 */ /* 0x000fca00078e0202 */
[----:B------:R-:W-:-:S04]  /*0130*/  SHF.R.U32.HI R5, RZ, 0x1f, R2 ;  /* 0x0000001fff057819 */ /* 0x000fc80000011602 */
[----:B------:R-:W-:-:S05]  /*0140*/  LEA.HI.SX32 R5, R2, R5, 0x17 ;  /* 0x0000000502057211 */ /* 0x000fca00078fbaff */
[----:B------:R-:W-:Y:S01]  /*0150*/  IMAD R11, R5, -0x3c0, R3 ;  /* 0xfffffc40050b7824 */ /* 0x000fe200078e0203 */
[----:B------:R-:W-:-:S03]  /*0160*/  CS2R R4, SRZ ;  /* 0x0000000000047805 */ /* 0x000fc6000001ff00 */
[----:B--2---:R-:W-:-:S05]  /*0170*/  IMAD.WIDE R8, R11, 0x4, R8 ;  /* 0x000000040b087825 */ /* 0x004fca00078e0208 */
[----:B------:R-:W2:Y:S04]  /*0180*/  @!P0 LDG.E.EL R4, desc[UR4][R8.64] ;  /* 0x0000000408048981 */ /* 0x000ea8000c2e1900 */
[----:B------:R3:W2:Y:S01]  /*0190*/  @!P0 LDG.E.EL R5, desc[UR4][R8.64] ;  /* 0x0000000408058981 */ /* 0x0006a2000c2e1900 */
[----:B------:R-:W-:Y:S02]  /*01a0*/  CS2R R6, SRZ ;  /* 0x0000000000067805 */ /* 0x000fe4000001ff00 */
[----:B------:R-:W-:Y:S01]  /*01b0*/  CS2R R2, SRZ ;  /* 0x0000000000027805 */ /* 0x000fe2000001ff00 */
[----:B----4-:R-:W-:-:S04]  /*01c0*/  IMAD.WIDE R14, R11, 0x4, R14 ;  /* 0x000000040b0e7825 */ /* 0x010fc800078e020e */
[----:B-----5:R-:W-:Y:S01]  /*01d0*/  IMAD.WIDE R12, R0, 0x4, R12 ;  /* 0x00000004000c7825 */ /* 0x020fe200078e020c */
[----:B------:R-:W4:Y:S01]  /*01e0*/  @!P0 LDG.E.EL R7, desc[UR4][R14.64] ;  /* 0x000000040e078981 */ /* 0x000f22000c2e1900 */
[----:B---3--:R-:W-:Y:S02]  /*01f0*/  CS2R R8, SRZ ;  /* 0x0000000000087805 */ /* 0x008fe4000001ff00 */
[C---:B0-----:R-:W-:Y:S01]  /*0200*/  IMAD.WIDE R16, R11.reuse, 0x4, R16 ;  /* 0x000000040b107825 */ /* 0x041fe200078e0210 */
[----:B------:R0:W3:Y:S03]  /*0210*/  @!P0 LDG.E.EL R6, desc[UR4][R14.64] ;  /* 0x000000040e068981 */ /* 0x0000e6000c2e1900 */
[----:B-1----:R-:W-:Y:S01]  /*0220*/  IMAD.WIDE R18, R11, 0x4, R18 ;  /* 0x000000040b127825 */ /* 0x002fe200078e0212 */
[----:B------:R1:W4:Y:S01]  /*0230*/  @!P0 LDG.E.64 R2, desc[UR4][R12.64] ;  /* 0x000000040c028981 */ /* 0x000322000c1e1b00 */
[----:B------:R-:W-:-:S03]  /*0240*/  CS2R R10, SRZ ;  /* 0x00000000000a7805 */ /* 0x000fc6000001ff00 */
[----:B------:R-:W5:Y:S04]  /*0250*/  @!P0 LDG.E.EL R9, desc[UR4][R18.64] ;  /* 0x0000000412098981 */ /* 0x000f68000c2e1900 */
[----:B------:R-:W5:Y:S04]  /*0260*/  @!P0 LDG.E.EL R10, desc[UR4][R16.64] ;  /* 0x00000004100a8981 */ /* 0x000f68000c2e1900 */
[----:B------:R-:W3:Y:S04]  /*0270*/  @!P0 LDG.E.EL R11, desc[UR4][R16.64] ;  /* 0x00000004100b8981 */ /* 0x000ee8000c2e1900 */
[----:B------:R-:W3:Y:S01]  /*0280*/  @!P0 LDG.E.EL R8, desc[UR4][R18.64] ;  /* 0x0000000412088981 */ /* 0x000ee2000c2e1900 */
[----:B0-----:R-:W-:Y:S01]  /*0290*/  MOV R14, 0x3e800000 ;  /* 0x3e800000000e7802 */ /* 0x001fe20000000f00 */
[----:B--2---:R-:W-:Y:S01]  /*02a0*/  FADD R4, R4, 9.9999997473787516356e-06 ;  /* 0x3727c5ac04047421 */ /* 0x004fe20000000000 */
[----:B------:R-:W-:-:S03]  /*02b0*/  FADD R5, R5, 9.9999997473787516356e-06 ;  /* 0x3727c5ac05057421 */ /* 0x000fc60000000000 */
[----:B-1----:R-:W0:Y:S08]  /*02c0*/  MUFU.SQRT R12, R4 ;  /* 0x00000004000c7308 */ /* 0x002e300000002000 */
[----:B------:R1:W2:Y:S01]  /*02d0*/  MUFU.SQRT R13, R5 ;  /* 0x00000005000d7308 */ /* 0x0002a20000002000 */
[C---:B0-----:R-:W-:Y:S02]  /*02e0*/  FSETP.GT.AND P1, PT, R12.reuse, 8.50705917302346158658e+37, PT ;  /* 0x7e8000000c00780b */ /* 0x041fe40003f24000 */
[----:B------:R-:W-:Y:S01]  /*02f0*/  FSETP.GEU.AND P3, PT, R12, 1.175494350822287508e-38, PT ;  /* 0x008000000c00780b */ /* 0x000fe20003f6e000 */
[----:B-1----:R-:W0:Y:S01]  /*0300*/  LDC.64 R4, c[0x0][0x238] ;  /* 0x00008e00ff047b82 */ /* 0x002e220000000a00 */
[----:B--2---:R-:W-:-:S02]  /*0310*/  FSETP.GT.AND P2, PT, R13, 8.50705917302346158658e+37, PT ;  /* 0x7e8000000d00780b */ /* 0x004fc40003f44000 */
[----:B------:R-:W-:-:S07]  /*0320*/  FSETP.GEU.AND P4, PT, R13, 1.175494350822287508e-38, PT ;  /* 0x008000000d00780b */ /* 0x000fce0003f8e000 */
[----:B------:R-:W-:-:S04]  /*0330*/  @P1 FMUL R12, R12, 0.25 ;  /* 0x3e8000000c0c1820 */ /* 0x000fc80000400000 */
[----:B------:R-:W-:Y:S01]  /*0340*/  @!P3 FMUL R12, R12, 16777216 ;  /* 0x4b8000000c0cb820 */ /* 0x000fe20000400000 */
[----:B------:R-:W-:-:S04]  /*0350*/  @P2 FMUL R13, R13, 0.25 ;  /* 0x3e8000000d0d2820 */ /* 0x000fc80000400000 */
[----:B------:R-:W-:Y:S01]  /*0360*/  @!P4 FMUL R13, R13, 16777216 ;  /* 0x4b8000000d0dc820 */ /* 0x000fe20000400000 */
[----:B------:R-:W1:Y:S01]  /*0370*/  MUFU.RCP R12, R12 ;  /* 0x0000000c000c7308 */ /* 0x000e620000001000 */
[----:B------:R-:W-:-:S07]  /*0380*/  FSEL R15, R14, 1, P1 ;  /* 0x3f8000000e0f7808 */ /* 0x000fce0000800000 */
[----:B------:R-:W2:Y:S01]  /*0390*/  MUFU.RCP R13, R13 ;  /* 0x0000000d000d7308 */ /* 0x000ea20000001000 */
[----:B------:R-:W-:Y:S01]  /*03a0*/  FSEL R14, R14, 1, P2 ;  /* 0x3f8000000e0e7808 */ /* 0x000fe20001000000 */
[----:B------:R-:W-:-:S04]  /*03b0*/  @!P3 FMUL R15, R15, 16777216 ;  /* 0x4b8000000f0fb820 */ /* 0x000fc80000400000 */
[----:B------:R-:W-:Y:S01]  /*03c0*/  @!P4 FMUL R14, R14, 16777216 ;  /* 0x4b8000000e0ec820 */ /* 0x000fe20000400000 */
[----:B----4-:R-:W-:Y:S01]  /*03d0*/  FADD R2, -R7, R2 ;  /* 0x0000000207027221 */ /* 0x010fe20000000100 */
[----:B---3--:R-:W-:Y:S01]  /*03e0*/  FADD R3, -R6, R3 ;  /* 0x0000000306037221 */ /* 0x008fe20000000100 */
[----:B-1----:R-:W-:Y:S01]  /*03f0*/  FMUL R15, R12, R15 ;  /* 0x0000000f0c0f7220 */ /* 0x002fe20000400000 */
[----:B--2---:R-:W-:-:S03]  /*0400*/  FMUL R14, R13, R14 ;  /* 0x0000000e0d0e7220 */ /* 0x004fc60000400000 */
[----:B------:R-:W-:Y:S01]  /*0410*/  FMUL R2, R2, R15 ;  /* 0x0000000f02027220 */ /* 0x000fe20000400000 */
[----:B------:R-:W-:-:S03]  /*0420*/  FMUL R3, R3, R14 ;  /* 0x0000000e03037220 */ /* 0x000fc60000400000 */
[----:B-----5:R-:W-:Y:S01]  /*0430*/  FFMA R2, R2, R10, R9 ;  /* 0x0000000a02027223 */ /* 0x020fe20000000009 */
[----:B------:R-:W-:-:S04]  /*0440*/  FFMA R3, R3, R11, R8 ;  /* 0x0000000b03037223 */ /* 0x000fc80000000008 */
[----:B------:R-:W-:Y:S02]  /*0450*/  FSETP.GEU.AND P1, PT, R2, RZ, PT ;  /* 0x000000ff0200720b */ /* 0x000fe40003f2e000 */
[C---:B------:R-:W-:Y:S01]  /*0460*/  FSETP.GEU.AND P2, PT, R3.reuse, RZ, PT ;  /* 0x000000ff0300720b */ /* 0x040fe20003f4e000 */
[----:B0-----:R-:W-:Y:S01]  /*0470*/  IMAD.WIDE R4, R0, 0x4, R4 ;  /* 0x0000000400047825 */ /* 0x001fe200078e0204 */
[----:B------:R-:W-:Y:S02]  /*0480*/  FSEL R2, R2, RZ, P1 ;  /* 0x000000ff02027208 */ /* 0x000fe40000800000 */
[----:B------:R-:W-:Y:S01]  /*0490*/  FSEL R3, R3, RZ, P2 ;  /* 0x000000ff03037208 */ /* 0x000fe20001000000 */
[----:B------:R-:W-:Y:S08]  /*04a0*/  @P0 EXIT ;  /* 0x000000000000094d */ /* 0x000ff00003800000 */
[----:B------:R-:W-:Y:S01]  /*04b0*/  STG.E.64 desc[UR4][R4.64], R2 ;  /* 0x0000000204007986 */ /* 0x000fe2000c101b04 */
[----:B------:R-:W-:Y:S05]  /*04c0*/  EXIT ;  /* 0x000000000000794d */ /* 0x000fea0003800000 */
.L_x_0:
[----:B------:R-:W-:-:S00]  /*04d0*/  BRA `(.L_x_0) ;  /* 0xfffffffc00fc7947 */ /* 0x000fc0000383ffff */
[----:B------:R-:W-:-:S00]  /*04e0*/  NOP ;  /* 0x0000000000007918 */ /* 0x000fc00000000000 */
        /* <DEDUP_REMOVED lines=9> */
.L_x_1:


//--------------------- .nv.global.init           --------------------------
	.section	.nv.global.init,"aw",@progbits
.nv.global.init:
	.type		_$_str,@object
	.size		_$_str,(_$_str_$_2 - _$_str)
_$_str:
        /*0000*/ 	.byte	0x5f, 0x5f, 0x43, 0x55, 0x44, 0x41, 0x5f, 0x46, 0x54, 0x5a, 0x00
	.type		_$_str_$_2,@object
	.size		_$_str_$_2,(.L_1 - _$_str_$_2)
_$_str_$_2:
        /*000b*/ 	.byte	0x5f, 0x5f, 0x43, 0x55, 0x44, 0x41, 0x5f, 0x50, 0x52, 0x45, 0x43, 0x5f, 0x53, 0x51, 0x52, 0x54
        /*001b*/ 	.byte	0x00
.L_1:


//--------------------- .nv.constant0.triton_poi_fused__native_batch_norm_legit_no_training_relu_102 --------------------------
	.section	.nv.constant0.triton_poi_fused__native_batch_norm_legit_no_training_relu_102,"a",@progbits
	.sectionflags	@""
	.align	4
.nv.constant0.triton_poi_fused__native_batch_norm_legit_no_training_relu_102:
	.zero		580
